//
// Generated by NVIDIA NVVM Compiler
//
// Compiler Build ID: CL-36424714
// Cuda compilation tools, release 13.0, V13.0.88
// Based on NVVM 20.0.0
//

.version 9.0
.target sm_100
.address_size 64

	// .globl	_Z17alloc_and_set_tenv
.extern .func  (.param .b64 func_retval0) malloc
(
	.param .b64 malloc_param_0
)
;
.extern .func free
(
	.param .b64 free_param_0
)
;
.global .align 8 .b8 tenptr[8];

.visible .entry _Z17alloc_and_set_tenv()
{
	.reg .pred 	%p<2>;
	.reg .b32 	%r<4>;
	.reg .b64 	%rd<6>;

	mov.u32 	%r1, %tid.x;
	setp.ne.s32 	%p1, %r1, 0;
	@%p1 bra 	$L__BB0_2;
	{ // callseq 0, 0
	.param .b64 param0;
	st.param.b64 	[param0], 4;
	.param .b64 retval0;
	call.uni (retval0), 
	malloc, 
	(
	param0
	);
	ld.param.b64 	%rd1, [retval0];
	} // callseq 0
	mov.u32 	%r2, %ctaid.x;
	mul.wide.u32 	%rd3, %r2, 8;
	mov.u64 	%rd4, tenptr;
	add.s64 	%rd5, %rd4, %rd3;
	st.global.u64 	[%rd5], %rd1;
	mov.b32 	%r3, 10;
	st.u32 	[%rd1], %r3;
$L__BB0_2:
	bar.sync 	0;
	ret;

}
	// .globl	_Z3addiiPi
.visible .entry _Z3addiiPi(
	.param .u32 _Z3addiiPi_param_0,
	.param .u32 _Z3addiiPi_param_1,
	.param .u64 .ptr .align 1 _Z3addiiPi_param_2
)
{
	.reg .b32 	%r<7>;
	.reg .b64 	%rd<8>;

	ld.param.u32 	%r1, [_Z3addiiPi_param_0];
	ld.param.u32 	%r2, [_Z3addiiPi_param_1];
	ld.param.u64 	%rd1, [_Z3addiiPi_param_2];
	cvta.to.global.u64 	%rd2, %rd1;
	add.s32 	%r3, %r2, %r1;
	mov.u32 	%r4, %ctaid.x;
	mul.wide.u32 	%rd3, %r4, 8;
	mov.u64 	%rd4, tenptr;
	add.s64 	%rd5, %rd4, %rd3;
	ld.global.u64 	%rd6, [%rd5];
	cvta.to.global.u64 	%rd7, %rd6;
	ld.global.u32 	%r5, [%rd7];
	add.s32 	%r6, %r3, %r5;
	st.global.u32 	[%rd2], %r6;
	ret;

}
	// .globl	_Z8free_tenv
.visible .entry _Z8free_tenv()
{
	.reg .pred 	%p<2>;
	.reg .b32 	%r<3>;
	.reg .b64 	%rd<5>;

	mov.u32 	%r1, %tid.x;
	setp.ne.s32 	%p1, %r1, 0;
	@%p1 bra 	$L__BB2_2;
	mov.u32 	%r2, %ctaid.x;
	mul.wide.u32 	%rd1, %r2, 8;
	mov.u64 	%rd2, tenptr;
	add.s64 	%rd3, %rd2, %rd1;
	ld.global.u64 	%rd4, [%rd3];
	{ // callseq 1, 0
	.param .b64 param0;
	st.param.b64 	[param0], %rd4;
	call.uni 
	free, 
	(
	param0
	);
	} // callseq 1
$L__BB2_2:
	ret;

}


// ===== COMPILED SASS (sm_100) =====

	.target	sm_100

	.elftype	@"ET_EXEC"


//--------------------- .note.nv.tkinfo           --------------------------
	.section	.note.nv.tkinfo,"",@"SHT_NOTE"
	.sectionflags	@"SHF_NOTE_NV_TKINFO"
	.tkinfo
        /*0018*/ 	.word	0x00000002
        /*0030*/ 	.string	""
        /*0030*/ 	.string	"ptxas"
        /*0030*/ 	.string	"Cuda compilation tools, release 13.0, V13.0.88"
        /*0030*/ 	.string	"Build cuda_13.0.r13.0/compiler.36424714_0"
        /*0030*/ 	.string	"-arch sm_100 -m 64 "



//--------------------- .note.nv.cuinfo           --------------------------
	.section	.note.nv.cuinfo,"",@"SHT_NOTE"
	.sectionflags	@"SHF_NOTE_NV_CUINFO"
        /*0018*/ 	.short	0x0002
        /*001a*/ 	.short	0x0064
        /*001c*/ 	.short	0x0082
	.zero		2


//--------------------- .nv.info                  --------------------------
	.section	.nv.info,"",@"SHT_CUDA_INFO"
	.align	4


	//----- nvinfo : EIATTR_REGCOUNT
	.align		4
        /*0000*/ 	.byte	0x04, 0x2f
        /*0002*/ 	.short	(.L_2 - .L_1)
	.align		4
.L_1:
        /*0004*/ 	.word	index@(_Z17alloc_and_set_tenv)
        /*0008*/ 	.word	0x00000018


	//----- nvinfo : EIATTR_FRAME_SIZE
	.align		4
.L_2:
        /*000c*/ 	.byte	0x04, 0x11
        /*000e*/ 	.short	(.L_4 - .L_3)
	.align		4
.L_3:
        /*0010*/ 	.word	index@(_Z17alloc_and_set_tenv)
        /*0014*/ 	.word	0x00000000


	//----- nvinfo : EIATTR_REGCOUNT
	.align		4
.L_4:
        /*0018*/ 	.byte	0x04, 0x2f
        /*001a*/ 	.short	(.L_6 - .L_5)
	.align		4
.L_5:
        /*001c*/ 	.word	index@(_Z3addiiPi)
        /*0020*/ 	.word	0x0000000a


	//----- nvinfo : EIATTR_FRAME_SIZE
	.align		4
.L_6:
        /*0024*/ 	.byte	0x04, 0x11
        /*0026*/ 	.short	(.L_8 - .L_7)
	.align		4
.L_7:
        /*0028*/ 	.word	index@(_Z3addiiPi)
        /*002c*/ 	.word	0x00000000


	//----- nvinfo : EIATTR_REGCOUNT
	.align		4
.L_8:
        /*0030*/ 	.byte	0x04, 0x2f
        /*0032*/ 	.short	(.L_10 - .L_9)
	.align		4
.L_9:
        /*0034*/ 	.word	index@(_Z8free_tenv)
        /*0038*/ 	.word	0x00000018


	//----- nvinfo : EIATTR_FRAME_SIZE
	.align		4
.L_10:
        /*003c*/ 	.byte	0x04, 0x11
        /*003e*/ 	.short	(.L_12 - .L_11)
	.align		4
.L_11:
        /*0040*/ 	.word	index@(_Z8free_tenv)
        /*0044*/ 	.word	0x00000000


	//----- nvinfo : EIATTR_MIN_STACK_SIZE
	.align		4
.L_12:
        /*0048*/ 	.byte	0x04, 0x12
        /*004a*/ 	.short	(.L_14 - .L_13)
	.align		4
.L_13:
        /*004c*/ 	.word	index@(_Z8free_tenv)
        /*0050*/ 	.word	0x00000000


	//----- nvinfo : EIATTR_MIN_STACK_SIZE
	.align		4
.L_14:
        /*0054*/ 	.byte	0x04, 0x12
        /*0056*/ 	.short	(.L_16 - .L_15)
	.align		4
.L_15:
        /*0058*/ 	.word	index@(_Z3addiiPi)
        /*005c*/ 	.word	0x00000000


	//----- nvinfo : EIATTR_MIN_STACK_SIZE
	.align		4
.L_16:
        /*0060*/ 	.byte	0x04, 0x12
        /*0062*/ 	.short	(.L_18 - .L_17)
	.align		4
.L_17:
        /*0064*/ 	.word	index@(_Z17alloc_and_set_tenv)
        /*0068*/ 	.word	0x00000000
.L_18:


//--------------------- .nv.compat                --------------------------
	.section	.nv.compat,"",@"SHT_CUDA_COMPAT_INFO"
	.align	4
        /*0000*/ 	.byte	0x02, 0x09, 0x00, 0x00, 0x02, 0x02, 0x01, 0x00, 0x02, 0x05, 0x05, 0x00, 0x03, 0x07, 0x01, 0x01
        /*0010*/ 	.byte	0x02, 0x03, 0x00, 0x00, 0x02, 0x06, 0x01, 0x00, 0x04, 0x0b, 0x08, 0x00, 0x09, 0x00, 0x00, 0x00
        /*0020*/ 	.byte	0x00, 0x00, 0x00, 0x00


//--------------------- .nv.info._Z8free_tenv     --------------------------
	.section	.nv.info._Z8free_tenv,"",@"SHT_CUDA_INFO"
	.sectionflags	@""
	.align	4


	//----- nvinfo : EIATTR_CUDA_API_VERSION
	.align		4
        /*0000*/ 	.byte	0x04, 0x37
        /*0002*/ 	.short	(.L_20 - .L_19)
.L_19:
        /*0004*/ 	.word	0x00000082


	//----- nvinfo : EIATTR_SPARSE_MMA_MASK
	.align		4
.L_20:
        /*0008*/ 	.byte	0x03, 0x50
        /*000a*/ 	.short	0x0000


	//----- nvinfo : EIATTR_MAXREG_COUNT
	.align		4
        /*000c*/ 	.byte	0x03, 0x1b
        /*000e*/ 	.short	0x00ff


	//----- nvinfo : EIATTR_EXTERNS
	.align		4
        /*0010*/ 	.byte	0x04, 0x0f
        /*0012*/ 	.short	(.L_22 - .L_21)


	//   ....[0]....
	.align		4
.L_21:
        /*0014*/ 	.word	index@(free)


	//----- nvinfo : EIATTR_MERCURY_ISA_VERSION
	.align		4
.L_22:
        /*0018*/ 	.byte	0x03, 0x5f
        /*001a*/ 	.short	0x0101


	//----- nvinfo : EIATTR_VRC_CTA_INIT_COUNT
	.align		4
        /*001c*/ 	.byte	0x02, 0x4a
	.zero		1
	.zero		1


	//----- nvinfo : EIATTR_SYSCALL_OFFSETS
	.align		4
        /*0020*/ 	.byte	0x04, 0x46
        /*0022*/ 	.short	(.L_24 - .L_23)


	//   ....[0]....
.L_23:
        /*0024*/ 	.word	0x000000c0


	//----- nvinfo : EIATTR_EXIT_INSTR_OFFSETS
	.align		4
.L_24:
        /*0028*/ 	.byte	0x04, 0x1c
        /*002a*/ 	.short	(.L_26 - .L_25)


	//   ....[0]....
.L_25:
        /*002c*/ 	.word	0x00000030


	//   ....[1]....
        /*0030*/ 	.word	0x000000d0


	//----- nvinfo : EIATTR_CRS_STACK_SIZE
	.align		4
.L_26:
        /*0034*/ 	.byte	0x04, 0x1e
        /*0036*/ 	.short	(.L_28 - .L_27)
.L_27:
        /*0038*/ 	.word	0x00000000


	//----- nvinfo : EIATTR_SW_WAR
	.align		4
.L_28:
        /*003c*/ 	.byte	0x04, 0x36
        /*003e*/ 	.short	(.L_30 - .L_29)
.L_29:
        /*0040*/ 	.word	0x00000008
.L_30:


//--------------------- .nv.info._Z3addiiPi       --------------------------
	.section	.nv.info._Z3addiiPi,"",@"SHT_CUDA_INFO"
	.sectionflags	@""
	.align	4


	//----- nvinfo : EIATTR_CUDA_API_VERSION
	.align		4
        /*0000*/ 	.byte	0x04, 0x37
        /*0002*/ 	.short	(.L_32 - .L_31)
.L_31:
        /*0004*/ 	.word	0x00000082


	//----- nvinfo : EIATTR_KPARAM_INFO
	.align		4
.L_32:
        /*0008*/ 	.byte	0x04, 0x17
        /*000a*/ 	.short	(.L_34 - .L_33)
.L_33:
        /*000c*/ 	.word	0x00000000
        /*0010*/ 	.short	0x0002
        /*0012*/ 	.short	0x0008
        /*0014*/ 	.byte	0x00, 0xf5, 0x21, 0x00


	//----- nvinfo : EIATTR_KPARAM_INFO
	.align		4
.L_34:
        /*0018*/ 	.byte	0x04, 0x17
        /*001a*/ 	.short	(.L_36 - .L_35)
.L_35:
        /*001c*/ 	.word	0x00000000
        /*0020*/ 	.short	0x0001
        /*0022*/ 	.short	0x0004
        /*0024*/ 	.byte	0x00, 0xf0, 0x11, 0x00


	//----- nvinfo : EIATTR_KPARAM_INFO
	.align		4
.L_36:
        /*0028*/ 	.byte	0x04, 0x17
        /*002a*/ 	.short	(.L_38 - .L_37)
.L_37:
        /*002c*/ 	.word	0x00000000
        /*0030*/ 	.short	0x0000
        /*0032*/ 	.short	0x0000
        /*0034*/ 	.byte	0x00, 0xf0, 0x11, 0x00


	//----- nvinfo : EIATTR_SPARSE_MMA_MASK
	.align		4
.L_38:
        /*0038*/ 	.byte	0x03, 0x50
        /*003a*/ 	.short	0x0000


	//----- nvinfo : EIATTR_MAXREG_COUNT
	.align		4
        /*003c*/ 	.byte	0x03, 0x1b
        /*003e*/ 	.short	0x00ff


	//----- nvinfo : EIATTR_MERCURY_ISA_VERSION
	.align		4
        /*0040*/ 	.byte	0x03, 0x5f
        /*0042*/ 	.short	0x0101


	//----- nvinfo : EIATTR_VRC_CTA_INIT_COUNT
	.align		4
        /*0044*/ 	.byte	0x02, 0x4a
	.zero		1
	.zero		1


	//----- nvinfo : EIATTR_EXIT_INSTR_OFFSETS
	.align		4
        /*0048*/ 	.byte	0x04, 0x1c
        /*004a*/ 	.short	(.L_40 - .L_39)


	//   ....[0]....
.L_39:
        /*004c*/ 	.word	0x000000b0


	//----- nvinfo : EIATTR_CBANK_PARAM_SIZE
	.align		4
.L_40:
        /*0050*/ 	.byte	0x03, 0x19
        /*0052*/ 	.short	0x0010


	//----- nvinfo : EIATTR_PARAM_CBANK
	.align		4
        /*0054*/ 	.byte	0x04, 0x0a
        /*0056*/ 	.short	(.L_42 - .L_41)
	.align		4
.L_41:
        /*0058*/ 	.word	index@(.nv.constant0._Z3addiiPi)
        /*005c*/ 	.short	0x0380
        /*005e*/ 	.short	0x0010


	//----- nvinfo : EIATTR_SW_WAR
	.align		4
.L_42:
        /*0060*/ 	.byte	0x04, 0x36
        /*0062*/ 	.short	(.L_44 - .L_43)
.L_43:
        /*0064*/ 	.word	0x00000008
.L_44:


//--------------------- .nv.info._Z17alloc_and_set_tenv --------------------------
	.section	.nv.info._Z17alloc_and_set_tenv,"",@"SHT_CUDA_INFO"
	.sectionflags	@""
	.align	4


	//----- nvinfo : EIATTR_CUDA_API_VERSION
	.align		4
        /*0000*/ 	.byte	0x04, 0x37
        /*0002*/ 	.short	(.L_46 - .L_45)
.L_45:
        /*0004*/ 	.word	0x00000082


	//----- nvinfo : EIATTR_SPARSE_MMA_MASK
	.align		4
.L_46:
        /*0008*/ 	.byte	0x03, 0x50
        /*000a*/ 	.short	0x0000


	//----- nvinfo : EIATTR_MAXREG_COUNT
	.align		4
        /*000c*/ 	.byte	0x03, 0x1b
        /*000e*/ 	.short	0x00ff


	//----- nvinfo : EIATTR_NUM_BARRIERS
	.align		4
        /*0010*/ 	.byte	0x02, 0x4c
        /*0012*/ 	.byte	0x01
	.zero		1


	//----- nvinfo : EIATTR_EXTERNS
	.align		4
        /*0014*/ 	.byte	0x04, 0x0f
        /*0016*/ 	.short	(.L_48 - .L_47)


	//   ....[0]....
	.align		4
.L_47:
        /*0018*/ 	.word	index@(malloc)


	//----- nvinfo : EIATTR_MERCURY_ISA_VERSION
	.align		4
.L_48:
        /*001c*/ 	.byte	0x03, 0x5f
        /*001e*/ 	.short	0x0101


	//----- nvinfo : EIATTR_VRC_CTA_INIT_COUNT
	.align		4
        /*0020*/ 	.byte	0x02, 0x4a
	.zero		1
	.zero		1


	//----- nvinfo : EIATTR_SYSCALL_OFFSETS
	.align		4
        /*0024*/ 	.byte	0x04, 0x46
        /*0026*/ 	.short	(.L_50 - .L_49)


	//   ....[0]....
.L_49:
        /*0028*/ 	.word	0x000000a0


	//----- nvinfo : EIATTR_EXIT_INSTR_OFFSETS
	.align		4
.L_50:
        /*002c*/ 	.byte	0x04, 0x1c
        /*002e*/ 	.short	(.L_52 - .L_51)


	//   ....[0]....
.L_51:
        /*0030*/ 	.word	0x00000170


	//----- nvinfo : EIATTR_CRS_STACK_SIZE
	.align		4
.L_52:
        /*0034*/ 	.byte	0x04, 0x1e
        /*0036*/ 	.short	(.L_54 - .L_53)
.L_53:
        /*0038*/ 	.word	0x00000000


	//----- nvinfo : EIATTR_SW_WAR
	.align		4
.L_54:
        /*003c*/ 	.byte	0x04, 0x36
        /*003e*/ 	.short	(.L_56 - .L_55)
.L_55:
        /*0040*/ 	.word	0x00000008
.L_56:


//--------------------- .nv.callgraph             --------------------------
	.section	.nv.callgraph,"",@"SHT_CUDA_CALLGRAPH"
	.align	4
	.sectionentsize	8
	.align		4
        /*0000*/ 	.word	0x00000000
	.align		4
        /*0004*/ 	.word	0xffffffff
	.align		4
        /*0008*/ 	.word	index@(_Z8free_tenv)
	.align		4
        /*000c*/ 	.word	index@(free)
	.align		4
        /*0010*/ 	.word	index@(_Z17alloc_and_set_tenv)
	.align		4
        /*0014*/ 	.word	index@(malloc)
	.align		4
        /*0018*/ 	.word	0x00000000
	.align		4
        /*001c*/ 	.word	0xfffffffe
	.align		4
        /*0020*/ 	.word	0x00000000
	.align		4
        /*0024*/ 	.word	0xfffffffd
	.align		4
        /*0028*/ 	.word	0x00000000
	.align		4
        /*002c*/ 	.word	0xfffffffc


//--------------------- .nv.constant4             --------------------------
	.section	.nv.constant4,"a",@progbits
	.align	8
	.align		8
.nv.constant4:
        /*0000*/ 	.dword	free
	.align		8
        /*0008*/ 	.dword	tenptr
	.align		8
        /*0010*/ 	.dword	malloc


//--------------------- .text._Z8free_tenv        --------------------------
	.section	.text._Z8free_tenv,"ax",@progbits
	.align	128
        .global         _Z8free_tenv
        .type           _Z8free_tenv,@function
        .size           _Z8free_tenv,(.L_x_6 - _Z8free_tenv)
        .other          _Z8free_tenv,@"STO_CUDA_ENTRY STV_DEFAULT"
_Z8free_tenv:
.text._Z8free_tenv:
[----:B------:R-:W0:Y:S01]  /*0000*/  LDC R1, c[0x0][0x37c] ;  /* 0x0000df00ff017b82 */ /* 0x000e220000000800 */
[----:B------:R-:W1:Y:S02]  /*0010*/  S2R R0, SR_TID.X ;  /* 0x0000000000007919 */ /* 0x000e640000002100 */
[----:B-1----:R-:W-:-:S13]  /*0020*/  ISETP.NE.AND P0, PT, R0, RZ, PT ;  /* 0x000000ff0000720c */ /* 0x002fda0003f05270 */
[----:B------:R-:W-:Y:S05]  /*0030*/  @P0 EXIT ;  /* 0x000000000000094d */ /* 0x000fea0003800000 */
[----:B------:R-:W1:Y:S01]  /*0040*/  S2R R5, SR_CTAID.X ;  /* 0x0000000000057919 */ /* 0x000e620000002500 */
[----:B------:R-:W1:Y:S01]  /*0050*/  LDC.64 R2, c[0x4][0x8] ;  /* 0x01000200ff027b82 */ /* 0x000e620000000a00 */
[----:B------:R-:W2:Y:S01]  /*0060*/  LDCU.64 UR4, c[0x0][0x358] ;  /* 0x00006b00ff0477ac */ /* 0x000ea20008000a00 */
[----:B-1----:R-:W-:-:S05]  /*0070*/  IMAD.WIDE.U32 R2, R5, 0x8, R2 ;  /* 0x0000000805027825 */ /* 0x002fca00078e0002 */
[----:B--2---:R1:W5:Y:S01]  /*0080*/  LDG.E.64 R4, desc[UR4][R2.64] ;  /* 0x0000000402047981 */ /* 0x004362000c1e1b00 */
[----:B------:R-:W-:-:S04]  /*0090*/  MOV R0, 0x0 ;  /* 0x0000000000007802 */ /* 0x000fc80000000f00 */
[----:B------:R1:W2:Y:S03]  /*00a0*/  LDC.64 R6, c[0x4][R0] ;  /* 0x0100000000067b82 */ /* 0x0002a60000000a00 */
[----:B------:R-:W-:-:S07]  /*00b0*/  LEPC R20, `(.L_x_0) ;  /* 0x000000001014794e */ /* 0x000fce0000000000 */
[----:B012--5:R-:W-:Y:S05]  /*00c0*/  CALL.ABS.NOINC R6 ;  /* 0x0000000006007343 */ /* 0x027fea0003c00000 */
.L_x_0:
[----:B------:R-:W-:Y:S05]  /*00d0*/  EXIT ;  /* 0x000000000000794d */ /* 0x000fea0003800000 */
.L_x_1:
[----:B------:R-:W-:-:S00]  /*00e0*/  BRA `(.L_x_1) ;  /* 0xfffffffc00fc7947 */ /* 0x000fc0000383ffff */
[----:B------:R-:W-:-:S00]  /*00f0*/  NOP ;  /* 0x0000000000007918 */ /* 0x000fc00000000000 */
        /* <DEDUP_REMOVED lines=8> */
.L_x_6:


//--------------------- .text._Z3addiiPi          --------------------------
	.section	.text._Z3addiiPi,"ax",@progbits
	.align	128
        .global         _Z3addiiPi
        .type           _Z3addiiPi,@function
        .size           _Z3addiiPi,(.L_x_7 - _Z3addiiPi)
        .other          _Z3addiiPi,@"STO_CUDA_ENTRY STV_DEFAULT"
_Z3addiiPi:
.text._Z3addiiPi:
[----:B------:R-:W-:Y:S01]  /*0000*/  LDC R1, c[0x0][0x37c] ;  /* 0x0000df00ff017b82 */ /* 0x000fe20000000800 */
[----:B------:R-:W0:Y:S07]  /*0010*/  S2R R5, SR_CTAID.X ;  /* 0x0000000000057919 */ /* 0x000e2e0000002500 */
[----:B------:R-:W0:Y:S01]  /*0020*/  LDC.64 R2, c[0x4][0x8] ;  /* 0x01000200ff027b82 */ /* 0x000e220000000a00 */
[----:B------:R-:W1:Y:S07]  /*0030*/  LDCU.64 UR4, c[0x0][0x358] ;  /* 0x00006b00ff0477ac */ /* 0x000e6e0008000a00 */
[----:B------:R-:W2:Y:S01]  /*0040*/  LDC.64 R6, c[0x0][0x380] ;  /* 0x0000e000ff067b82 */ /* 0x000ea20000000a00 */
[----:B0-----:R-:W-:-:S06]  /*0050*/  IMAD.WIDE.U32 R2, R5, 0x8, R2 ;  /* 0x0000000805027825 */ /* 0x001fcc00078e0002 */
[----:B-1----:R-:W3:Y:S01]  /*0060*/  LDG.E.64 R2, desc[UR4][R2.64] ;  /* 0x0000000402027981 */ /* 0x002ee2000c1e1b00 */
[----:B------:R-:W0:Y:S03]  /*0070*/  LDC.64 R4, c[0x0][0x388] ;  /* 0x0000e200ff047b82 */ /* 0x000e260000000a00 */
[----:B---3--:R-:W2:Y:S02]  /*0080*/  LDG.E R0, desc[UR4][R2.64] ;  /* 0x0000000402007981 */ /* 0x008ea4000c1e1900 */
[----:B--2---:R-:W-:-:S05]  /*0090*/  IADD3 R7, PT, PT, R0, R7, R6 ;  /* 0x0000000700077210 */ /* 0x004fca0007ffe006 */
[----:B0-----:R-:W-:Y:S01]  /*00a0*/  STG.E desc[UR4][R4.64], R7 ;  /* 0x0000000704007986 */ /* 0x001fe2000c101904 */
[----:B------:R-:W-:Y:S05]  /*00b0*/  EXIT ;  /* 0x000000000000794d */ /* 0x000fea0003800000 */
.L_x_2:
        /* <DEDUP_REMOVED lines=12> */
.L_x_7:


//--------------------- .text._Z17alloc_and_set_tenv --------------------------
	.section	.text._Z17alloc_and_set_tenv,"ax",@progbits
	.align	128
        .global         _Z17alloc_and_set_tenv
        .type           _Z17alloc_and_set_tenv,@function
        .size           _Z17alloc_and_set_tenv,(.L_x_8 - _Z17alloc_and_set_tenv)
        .other          _Z17alloc_and_set_tenv,@"STO_CUDA_ENTRY STV_DEFAULT"
_Z17alloc_and_set_tenv:
.text._Z17alloc_and_set_tenv:
[----:B------:R-:W0:Y:S01]  /*0000*/  LDC R1, c[0x0][0x37c] ;  /* 0x0000df00ff017b82 */ /* 0x000e220000000800 */
[----:B------:R-:W1:Y:S02]  /*0010*/  S2R R0, SR_TID.X ;  /* 0x0000000000007919 */ /* 0x000e640000002100 */
[----:B-1----:R-:W-:-:S13]  /*0020*/  ISETP.NE.AND P0, PT, R0, RZ, PT ;  /* 0x000000ff0000720c */ /* 0x002fda0003f05270 */
[----:B------:R-:W-:Y:S05]  /*0030*/  @P0 BRA `(.L_x_3) ;  /* 0x0000000000440947 */ /* 0x000fea0003800000 */
[----:B------:R-:W-:Y:S01]  /*0040*/  MOV R0, 0x10 ;  /* 0x0000001000007802 */ /* 0x000fe20000000f00 */
[----:B------:R-:W1:Y:S01]  /*0050*/  LDC.64 R16, c[0x0][0x358] ;  /* 0x0000d600ff107b82 */ /* 0x000e620000000a00 */
[----:B------:R-:W-:Y:S02]  /*0060*/  IMAD.MOV.U32 R4, RZ, RZ, 0x4 ;  /* 0x00000004ff047424 */ /* 0x000fe400078e00ff */
[----:B------:R-:W-:-:S05]  /*0070*/  IMAD.MOV.U32 R5, RZ, RZ, RZ ;  /* 0x000000ffff057224 */ /* 0x000fca00078e00ff */
[----:B------:R2:W3:Y:S02]  /*0080*/  LDC.64 R2, c[0x4][R0] ;  /* 0x0100000000027b82 */ /* 0x0004e40000000a00 */
[----:B------:R-:W-:-:S07]  /*0090*/  LEPC R20, `(.L_x_4) ;  /* 0x000000001014794e */ /* 0x000fce0000000000 */
[----:B0123--:R-:W-:Y:S05]  /*00a0*/  CALL.ABS.NOINC R2 ;  /* 0x0000000002007343 */ /* 0x00ffea0003c00000 */
.L_x_4:
[----:B------:R-:W0:Y:S01]  /*00b0*/  S2R R7, SR_CTAID.X ;  /* 0x0000000000077919 */ /* 0x000e220000002500 */
[----:B------:R-:W0:Y:S01]  /*00c0*/  LDC.64 R2, c[0x4][0x8] ;  /* 0x01000200ff027b82 */ /* 0x000e220000000a00 */
[C---:B------:R-:W-:Y:S02]  /*00d0*/  R2UR UR4, R16.reuse ;  /* 0x00000000100472ca */ /* 0x040fe400000e0000 */
[C---:B------:R-:W-:Y:S02]  /*00e0*/  R2UR UR5, R17.reuse ;  /* 0x00000000110572ca */ /* 0x040fe400000e0000 */
[----:B------:R-:W-:Y:S02]  /*00f0*/  R2UR UR6, R16 ;  /* 0x00000000100672ca */ /* 0x000fe400000e0000 */
[----:B------:R-:W-:Y:S01]  /*0100*/  R2UR UR7, R17 ;  /* 0x00000000110772ca */ /* 0x000fe200000e0000 */
[----:B0-----:R-:W-:-:S04]  /*0110*/  IMAD.WIDE.U32 R2, R7, 0x8, R2 ;  /* 0x0000000807027825 */ /* 0x001fc800078e0002 */
[----:B------:R-:W-:-:S04]  /*0120*/  IMAD.MOV.U32 R7, RZ, RZ, 0xa ;  /* 0x0000000aff077424 */ /* 0x000fc800078e00ff */
[----:B------:R1:W-:Y:S04]  /*0130*/  STG.E.64 desc[UR4][R2.64], R4 ;  /* 0x0000000402007986 */ /* 0x0003e8000c101b04 */
[----:B------:R1:W-:Y:S02]  /*0140*/  ST.E desc[UR6][R4.64], R7 ;  /* 0x0000000704007985 */ /* 0x0003e4000c101906 */
.L_x_3:
[----:B------:R-:W-:Y:S05]  /*0150*/  WARPSYNC.ALL ;  /* 0x0000000000007948 */ /* 0x000fea0003800000 */
[----:B------:R-:W-:Y:S06]  /*0160*/  BAR.SYNC.DEFER_BLOCKING 0x0 ;  /* 0x0000000000007b1d */ /* 0x000fec0000010000 */
[----:B------:R-:W-:Y:S05]  /*0170*/  EXIT ;  /* 0x000000000000794d */ /* 0x000fea0003800000 */
.L_x_5:
        /* <DEDUP_REMOVED lines=16> */
.L_x_8:


//--------------------- .nv.shared.reserved.0     --------------------------
	.section	.nv.shared.reserved.0,"aw",@nobits
	.weak		__nv_reservedSMEM_offset_0_alias
	.size		__nv_reservedSMEM_offset_0_alias, 0, 64
	.other		__nv_reservedSMEM_offset_0_alias,@"STO_CUDA_RESERVED_SHARED STV_DEFAULT"
__nv_reservedSMEM_offset_0_alias:
	.zero		0
	.zero		64


//--------------------- .nv.global                --------------------------
	.section	.nv.global,"aw",@nobits
	.align	8
.nv.global:
	.type		tenptr,@object
	.size		tenptr,(.L_0 - tenptr)
tenptr:
	.zero		8
.L_0:


//--------------------- .nv.constant0._Z8free_tenv --------------------------
	.section	.nv.constant0._Z8free_tenv,"a",@progbits
	.sectionflags	@""
	.align	4
.nv.constant0._Z8free_tenv:
	.zero		896


//--------------------- .nv.constant0._Z3addiiPi  --------------------------
	.section	.nv.constant0._Z3addiiPi,"a",@progbits
	.sectionflags	@""
	.align	4
.nv.constant0._Z3addiiPi:
	.zero		912


//--------------------- .nv.constant0._Z17alloc_and_set_tenv --------------------------
	.section	.nv.constant0._Z17alloc_and_set_tenv,"a",@progbits
	.sectionflags	@""
	.align	4
.nv.constant0._Z17alloc_and_set_tenv:
	.zero		896


//--------------------- SYMBOLS --------------------------

	.type		.nv.reservedSmem.offset0,@object
	.size		.nv.reservedSmem.offset0,0x4
	.type		free,@function
	.type		malloc,@function
